//
// Generated by NVIDIA NVVM Compiler
//
// Compiler Build ID: CL-36424714
// Cuda compilation tools, release 13.0, V13.0.88
// Based on NVVM 20.0.0
//

.version 9.0
.target sm_100
.address_size 64

	// .globl	_Z23embedding_gather_kernelPKfPKiPfii

.visible .entry _Z23embedding_gather_kernelPKfPKiPfii(
	.param .u64 .ptr .align 1 _Z23embedding_gather_kernelPKfPKiPfii_param_0,
	.param .u64 .ptr .align 1 _Z23embedding_gather_kernelPKfPKiPfii_param_1,
	.param .u64 .ptr .align 1 _Z23embedding_gather_kernelPKfPKiPfii_param_2,
	.param .u32 _Z23embedding_gather_kernelPKfPKiPfii_param_3,
	.param .u32 _Z23embedding_gather_kernelPKfPKiPfii_param_4
)
{
	.reg .pred 	%p<4>;
	.reg .b32 	%r<14>;
	.reg .b32 	%f<2>;
	.reg .b64 	%rd<13>;

	ld.param.u64 	%rd3, [_Z23embedding_gather_kernelPKfPKiPfii_param_0];
	ld.param.u64 	%rd4, [_Z23embedding_gather_kernelPKfPKiPfii_param_1];
	ld.param.u64 	%rd5, [_Z23embedding_gather_kernelPKfPKiPfii_param_2];
	ld.param.u32 	%r10, [_Z23embedding_gather_kernelPKfPKiPfii_param_3];
	ld.param.u32 	%r9, [_Z23embedding_gather_kernelPKfPKiPfii_param_4];
	mov.u32 	%r1, %ctaid.x;
	setp.ge.s32 	%p1, %r1, %r10;
	@%p1 bra 	$L__BB0_4;
	cvta.to.global.u64 	%rd6, %rd4;
	mul.wide.u32 	%rd7, %r1, 4;
	add.s64 	%rd8, %rd6, %rd7;
	ld.global.nc.u32 	%r2, [%rd8];
	mov.u32 	%r13, %tid.x;
	setp.ge.s32 	%p2, %r13, %r9;
	@%p2 bra 	$L__BB0_4;
	mov.u32 	%r4, %ntid.x;
	cvta.to.global.u64 	%rd1, %rd3;
	cvta.to.global.u64 	%rd2, %rd5;
	mul.lo.s32 	%r5, %r9, %r1;
	mul.lo.s32 	%r6, %r2, %r9;
$L__BB0_3:
	add.s32 	%r11, %r13, %r6;
	mul.wide.s32 	%rd9, %r11, 4;
	add.s64 	%rd10, %rd1, %rd9;
	ld.global.nc.f32 	%f1, [%rd10];
	add.s32 	%r12, %r13, %r5;
	mul.wide.s32 	%rd11, %r12, 4;
	add.s64 	%rd12, %rd2, %rd11;
	st.global.f32 	[%rd12], %f1;
	add.s32 	%r13, %r13, %r4;
	setp.lt.s32 	%p3, %r13, %r9;
	@%p3 bra 	$L__BB0_3;
$L__BB0_4:
	ret;

}
	// .globl	_Z28embedding_scatter_add_kernelPKfPKiPfii
.visible .entry _Z28embedding_scatter_add_kernelPKfPKiPfii(
	.param .u64 .ptr .align 1 _Z28embedding_scatter_add_kernelPKfPKiPfii_param_0,
	.param .u64 .ptr .align 1 _Z28embedding_scatter_add_kernelPKfPKiPfii_param_1,
	.param .u64 .ptr .align 1 _Z28embedding_scatter_add_kernelPKfPKiPfii_param_2,
	.param .u32 _Z28embedding_scatter_add_kernelPKfPKiPfii_param_3,
	.param .u32 _Z28embedding_scatter_add_kernelPKfPKiPfii_param_4
)
{
	.reg .pred 	%p<4>;
	.reg .b32 	%r<14>;
	.reg .b32 	%f<3>;
	.reg .b64 	%rd<13>;

	ld.param.u64 	%rd3, [_Z28embedding_scatter_add_kernelPKfPKiPfii_param_0];
	ld.param.u64 	%rd4, [_Z28embedding_scatter_add_kernelPKfPKiPfii_param_1];
	ld.param.u64 	%rd5, [_Z28embedding_scatter_add_kernelPKfPKiPfii_param_2];
	ld.param.u32 	%r10, [_Z28embedding_scatter_add_kernelPKfPKiPfii_param_3];
	ld.param.u32 	%r9, [_Z28embedding_scatter_add_kernelPKfPKiPfii_param_4];
	mov.u32 	%r1, %ctaid.x;
	setp.ge.s32 	%p1, %r1, %r10;
	@%p1 bra 	$L__BB1_4;
	cvta.to.global.u64 	%rd6, %rd4;
	mul.wide.u32 	%rd7, %r1, 4;
	add.s64 	%rd8, %rd6, %rd7;
	ld.global.nc.u32 	%r2, [%rd8];
	mov.u32 	%r13, %tid.x;
	setp.ge.s32 	%p2, %r13, %r9;
	@%p2 bra 	$L__BB1_4;
	mov.u32 	%r4, %ntid.x;
	cvta.to.global.u64 	%rd1, %rd3;
	cvta.to.global.u64 	%rd2, %rd5;
	mul.lo.s32 	%r5, %r9, %r1;
	mul.lo.s32 	%r6, %r2, %r9;
$L__BB1_3:
	add.s32 	%r11, %r13, %r6;
	mul.wide.s32 	%rd9, %r11, 4;
	add.s64 	%rd10, %rd2, %rd9;
	add.s32 	%r12, %r13, %r5;
	mul.wide.s32 	%rd11, %r12, 4;
	add.s64 	%rd12, %rd1, %rd11;
	ld.global.nc.f32 	%f1, [%rd12];
	atom.global.add.f32 	%f2, [%rd10], %f1;
	add.s32 	%r13, %r13, %r4;
	setp.lt.s32 	%p3, %r13, %r9;
	@%p3 bra 	$L__BB1_3;
$L__BB1_4:
	ret;

}


// ===== COMPILED SASS (sm_100) =====

	.target	sm_100

	.elftype	@"ET_EXEC"


//--------------------- .note.nv.tkinfo           --------------------------
	.section	.note.nv.tkinfo,"",@"SHT_NOTE"
	.sectionflags	@"SHF_NOTE_NV_TKINFO"
	.tkinfo
        /*0018*/ 	.word	0x00000002
        /*0030*/ 	.string	""
        /*0030*/ 	.string	"ptxas"
        /*0030*/ 	.string	"Cuda compilation tools, release 13.0, V13.0.88"
        /*0030*/ 	.string	"Build cuda_13.0.r13.0/compiler.36424714_0"
        /*0030*/ 	.string	"-arch sm_100 -m 64 "



//--------------------- .note.nv.cuinfo           --------------------------
	.section	.note.nv.cuinfo,"",@"SHT_NOTE"
	.sectionflags	@"SHF_NOTE_NV_CUINFO"
        /*0018*/ 	.short	0x0002
        /*001a*/ 	.short	0x0064
        /*001c*/ 	.short	0x0082
	.zero		2


//--------------------- .nv.info                  --------------------------
	.section	.nv.info,"",@"SHT_CUDA_INFO"
	.align	4


	//----- nvinfo : EIATTR_REGCOUNT
	.align		4
        /*0000*/ 	.byte	0x04, 0x2f
        /*0002*/ 	.short	(.L_1 - .L_0)
	.align		4
.L_0:
        /*0004*/ 	.word	index@(_Z23embedding_gather_kernelPKfPKiPfii)
        /*0008*/ 	.word	0x0000000e


	//----- nvinfo : EIATTR_FRAME_SIZE
	.align		4
.L_1:
        /*000c*/ 	.byte	0x04, 0x11
        /*000e*/ 	.short	(.L_3 - .L_2)
	.align		4
.L_2:
        /*0010*/ 	.word	index@(_Z23embedding_gather_kernelPKfPKiPfii)
        /*0014*/ 	.word	0x00000000


	//----- nvinfo : EIATTR_REGCOUNT
	.align		4
.L_3:
        /*0018*/ 	.byte	0x04, 0x2f
        /*001a*/ 	.short	(.L_5 - .L_4)
	.align		4
.L_4:
        /*001c*/ 	.word	index@(_Z28embedding_scatter_add_kernelPKfPKiPfii)
        /*0020*/ 	.word	0x0000000e


	//----- nvinfo : EIATTR_FRAME_SIZE
	.align		4
.L_5:
        /*0024*/ 	.byte	0x04, 0x11
        /*0026*/ 	.short	(.L_7 - .L_6)
	.align		4
.L_6:
        /*0028*/ 	.word	index@(_Z28embedding_scatter_add_kernelPKfPKiPfii)
        /*002c*/ 	.word	0x00000000


	//----- nvinfo : EIATTR_MIN_STACK_SIZE
	.align		4
.L_7:
        /*0030*/ 	.byte	0x04, 0x12
        /*0032*/ 	.short	(.L_9 - .L_8)
	.align		4
.L_8:
        /*0034*/ 	.word	index@(_Z28embedding_scatter_add_kernelPKfPKiPfii)
        /*0038*/ 	.word	0x00000000


	//----- nvinfo : EIATTR_MIN_STACK_SIZE
	.align		4
.L_9:
        /*003c*/ 	.byte	0x04, 0x12
        /*003e*/ 	.short	(.L_11 - .L_10)
	.align		4
.L_10:
        /*0040*/ 	.word	index@(_Z23embedding_gather_kernelPKfPKiPfii)
        /*0044*/ 	.word	0x00000000
.L_11:


//--------------------- .nv.compat                --------------------------
	.section	.nv.compat,"",@"SHT_CUDA_COMPAT_INFO"
	.align	4
        /*0000*/ 	.byte	0x02, 0x09, 0x00, 0x00, 0x02, 0x02, 0x01, 0x00, 0x02, 0x05, 0x05, 0x00, 0x03, 0x07, 0x01, 0x01
        /*0010*/ 	.byte	0x02, 0x03, 0x00, 0x00, 0x02, 0x06, 0x01, 0x00, 0x04, 0x0b, 0x08, 0x00, 0x09, 0x00, 0x00, 0x00
        /*0020*/ 	.byte	0x00, 0x00, 0x00, 0x00


//--------------------- .nv.info._Z28embedding_scatter_add_kernelPKfPKiPfii --------------------------
	.section	.nv.info._Z28embedding_scatter_add_kernelPKfPKiPfii,"",@"SHT_CUDA_INFO"
	.sectionflags	@""
	.align	4


	//----- nvinfo : EIATTR_CUDA_API_VERSION
	.align		4
        /*0000*/ 	.byte	0x04, 0x37
        /*0002*/ 	.short	(.L_13 - .L_12)
.L_12:
        /*0004*/ 	.word	0x00000082


	//----- nvinfo : EIATTR_KPARAM_INFO
	.align		4
.L_13:
        /*0008*/ 	.byte	0x04, 0x17
        /*000a*/ 	.short	(.L_15 - .L_14)
.L_14:
        /*000c*/ 	.word	0x00000000
        /*0010*/ 	.short	0x0004
        /*0012*/ 	.short	0x001c
        /*0014*/ 	.byte	0x00, 0xf0, 0x11, 0x00


	//----- nvinfo : EIATTR_KPARAM_INFO
	.align		4
.L_15:
        /*0018*/ 	.byte	0x04, 0x17
        /*001a*/ 	.short	(.L_17 - .L_16)
.L_16:
        /*001c*/ 	.word	0x00000000
        /*0020*/ 	.short	0x0003
        /*0022*/ 	.short	0x0018
        /*0024*/ 	.byte	0x00, 0xf0, 0x11, 0x00


	//----- nvinfo : EIATTR_KPARAM_INFO
	.align		4
.L_17:
        /*0028*/ 	.byte	0x04, 0x17
        /*002a*/ 	.short	(.L_19 - .L_18)
.L_18:
        /*002c*/ 	.word	0x00000000
        /*0030*/ 	.short	0x0002
        /*0032*/ 	.short	0x0010
        /*0034*/ 	.byte	0x00, 0xf5, 0x21, 0x00


	//----- nvinfo : EIATTR_KPARAM_INFO
	.align		4
.L_19:
        /*0038*/ 	.byte	0x04, 0x17
        /*003a*/ 	.short	(.L_21 - .L_20)
.L_20:
        /*003c*/ 	.word	0x00000000
        /*0040*/ 	.short	0x0001
        /*0042*/ 	.short	0x0008
        /*0044*/ 	.byte	0x00, 0xf5, 0x21, 0x00


	//----- nvinfo : EIATTR_KPARAM_INFO
	.align		4
.L_21:
        /*0048*/ 	.byte	0x04, 0x17
        /*004a*/ 	.short	(.L_23 - .L_22)
.L_22:
        /*004c*/ 	.word	0x00000000
        /*0050*/ 	.short	0x0000
        /*0052*/ 	.short	0x0000
        /*0054*/ 	.byte	0x00, 0xf5, 0x21, 0x00


	//----- nvinfo : EIATTR_SPARSE_MMA_MASK
	.align		4
.L_23:
        /*0058*/ 	.byte	0x03, 0x50
        /*005a*/ 	.short	0x0000


	//----- nvinfo : EIATTR_MAXREG_COUNT
	.align		4
        /*005c*/ 	.byte	0x03, 0x1b
        /*005e*/ 	.short	0x00ff


	//----- nvinfo : EIATTR_MERCURY_ISA_VERSION
	.align		4
        /*0060*/ 	.byte	0x03, 0x5f
        /*0062*/ 	.short	0x0101


	//----- nvinfo : EIATTR_VRC_CTA_INIT_COUNT
	.align		4
        /*0064*/ 	.byte	0x02, 0x4a
	.zero		1
	.zero		1


	//----- nvinfo : EIATTR_EXIT_INSTR_OFFSETS
	.align		4
        /*0068*/ 	.byte	0x04, 0x1c
        /*006a*/ 	.short	(.L_25 - .L_24)


	//   ....[0]....
.L_24:
        /*006c*/ 	.word	0x00000040


	//   ....[1]....
        /*0070*/ 	.word	0x00000080


	//   ....[2]....
        /*0074*/ 	.word	0x00000190


	//----- nvinfo : EIATTR_CRS_STACK_SIZE
	.align		4
.L_25:
        /*0078*/ 	.byte	0x04, 0x1e
        /*007a*/ 	.short	(.L_27 - .L_26)
.L_26:
        /*007c*/ 	.word	0x00000000


	//----- nvinfo : EIATTR_CBANK_PARAM_SIZE
	.align		4
.L_27:
        /*0080*/ 	.byte	0x03, 0x19
        /*0082*/ 	.short	0x0020


	//----- nvinfo : EIATTR_PARAM_CBANK
	.align		4
        /*0084*/ 	.byte	0x04, 0x0a
        /*0086*/ 	.short	(.L_29 - .L_28)
	.align		4
.L_28:
        /*0088*/ 	.word	index@(.nv.constant0._Z28embedding_scatter_add_kernelPKfPKiPfii)
        /*008c*/ 	.short	0x0380
        /*008e*/ 	.short	0x0020


	//----- nvinfo : EIATTR_SW_WAR
	.align		4
.L_29:
        /*0090*/ 	.byte	0x04, 0x36
        /*0092*/ 	.short	(.L_31 - .L_30)
.L_30:
        /*0094*/ 	.word	0x00000008
.L_31:


//--------------------- .nv.info._Z23embedding_gather_kernelPKfPKiPfii --------------------------
	.section	.nv.info._Z23embedding_gather_kernelPKfPKiPfii,"",@"SHT_CUDA_INFO"
	.sectionflags	@""
	.align	4


	//----- nvinfo : EIATTR_CUDA_API_VERSION
	.align		4
        /*0000*/ 	.byte	0x04, 0x37
        /*0002*/ 	.short	(.L_33 - .L_32)
.L_32:
        /*0004*/ 	.word	0x00000082


	//----- nvinfo : EIATTR_KPARAM_INFO
	.align		4
.L_33:
        /*0008*/ 	.byte	0x04, 0x17
        /*000a*/ 	.short	(.L_35 - .L_34)
.L_34:
        /*000c*/ 	.word	0x00000000
        /*0010*/ 	.short	0x0004
        /*0012*/ 	.short	0x001c
        /*0014*/ 	.byte	0x00, 0xf0, 0x11, 0x00


	//----- nvinfo : EIATTR_KPARAM_INFO
	.align		4
.L_35:
        /*0018*/ 	.byte	0x04, 0x17
        /*001a*/ 	.short	(.L_37 - .L_36)
.L_36:
        /*001c*/ 	.word	0x00000000
        /*0020*/ 	.short	0x0003
        /*0022*/ 	.short	0x0018
        /*0024*/ 	.byte	0x00, 0xf0, 0x11, 0x00


	//----- nvinfo : EIATTR_KPARAM_INFO
	.align		4
.L_37:
        /*0028*/ 	.byte	0x04, 0x17
        /*002a*/ 	.short	(.L_39 - .L_38)
.L_38:
        /*002c*/ 	.word	0x00000000
        /*0030*/ 	.short	0x0002
        /*0032*/ 	.short	0x0010
        /*0034*/ 	.byte	0x00, 0xf5, 0x21, 0x00


	//----- nvinfo : EIATTR_KPARAM_INFO
	.align		4
.L_39:
        /*0038*/ 	.byte	0x04, 0x17
        /*003a*/ 	.short	(.L_41 - .L_40)
.L_40:
        /*003c*/ 	.word	0x00000000
        /*0040*/ 	.short	0x0001
        /*0042*/ 	.short	0x0008
        /*0044*/ 	.byte	0x00, 0xf5, 0x21, 0x00


	//----- nvinfo : EIATTR_KPARAM_INFO
	.align		4
.L_41:
        /*0048*/ 	.byte	0x04, 0x17
        /*004a*/ 	.short	(.L_43 - .L_42)
.L_42:
        /*004c*/ 	.word	0x00000000
        /*0050*/ 	.short	0x0000
        /*0052*/ 	.short	0x0000
        /*0054*/ 	.byte	0x00, 0xf5, 0x21, 0x00


	//----- nvinfo : EIATTR_SPARSE_MMA_MASK
	.align		4
.L_43:
        /*0058*/ 	.byte	0x03, 0x50
        /*005a*/ 	.short	0x0000


	//----- nvinfo : EIATTR_MAXREG_COUNT
	.align		4
        /*005c*/ 	.byte	0x03, 0x1b
        /*005e*/ 	.short	0x00ff


	//----- nvinfo : EIATTR_MERCURY_ISA_VERSION
	.align		4
        /*0060*/ 	.byte	0x03, 0x5f
        /*0062*/ 	.short	0x0101


	//----- nvinfo : EIATTR_VRC_CTA_INIT_COUNT
	.align		4
        /*0064*/ 	.byte	0x02, 0x4a
	.zero		1
	.zero		1


	//----- nvinfo : EIATTR_EXIT_INSTR_OFFSETS
	.align		4
        /*0068*/ 	.byte	0x04, 0x1c
        /*006a*/ 	.short	(.L_45 - .L_44)


	//   ....[0]....
.L_44:
        /*006c*/ 	.word	0x00000040


	//   ....[1]....
        /*0070*/ 	.word	0x00000080


	//   ....[2]....
        /*0074*/ 	.word	0x00000190


	//----- nvinfo : EIATTR_CRS_STACK_SIZE
	.align		4
.L_45:
        /*0078*/ 	.byte	0x04, 0x1e
        /*007a*/ 	.short	(.L_47 - .L_46)
.L_46:
        /*007c*/ 	.word	0x00000000


	//----- nvinfo : EIATTR_CBANK_PARAM_SIZE
	.align		4
.L_47:
        /*0080*/ 	.byte	0x03, 0x19
        /*0082*/ 	.short	0x0020


	//----- nvinfo : EIATTR_PARAM_CBANK
	.align		4
        /*0084*/ 	.byte	0x04, 0x0a
        /*0086*/ 	.short	(.L_49 - .L_48)
	.align		4
.L_48:
        /*0088*/ 	.word	index@(.nv.constant0._Z23embedding_gather_kernelPKfPKiPfii)
        /*008c*/ 	.short	0x0380
        /*008e*/ 	.short	0x0020


	//----- nvinfo : EIATTR_SW_WAR
	.align		4
.L_49:
        /*0090*/ 	.byte	0x04, 0x36
        /*0092*/ 	.short	(.L_51 - .L_50)
.L_50:
        /*0094*/ 	.word	0x00000008
.L_51:


//--------------------- .nv.callgraph             --------------------------
	.section	.nv.callgraph,"",@"SHT_CUDA_CALLGRAPH"
	.align	4
	.sectionentsize	8
	.align		4
        /*0000*/ 	.word	0x00000000
	.align		4
        /*0004*/ 	.word	0xffffffff
	.align		4
        /*0008*/ 	.word	0x00000000
	.align		4
        /*000c*/ 	.word	0xfffffffe
	.align		4
        /*0010*/ 	.word	0x00000000
	.align		4
        /*0014*/ 	.word	0xfffffffd
	.align		4
        /*0018*/ 	.word	0x00000000
	.align		4
        /*001c*/ 	.word	0xfffffffc


//--------------------- .text._Z28embedding_scatter_add_kernelPKfPKiPfii --------------------------
	.section	.text._Z28embedding_scatter_add_kernelPKfPKiPfii,"ax",@progbits
	.align	128
        .global         _Z28embedding_scatter_add_kernelPKfPKiPfii
        .type           _Z28embedding_scatter_add_kernelPKfPKiPfii,@function
        .size           _Z28embedding_scatter_add_kernelPKfPKiPfii,(.L_x_4 - _Z28embedding_scatter_add_kernelPKfPKiPfii)
        .other          _Z28embedding_scatter_add_kernelPKfPKiPfii,@"STO_CUDA_ENTRY STV_DEFAULT"
_Z28embedding_scatter_add_kernelPKfPKiPfii:
.text._Z28embedding_scatter_add_kernelPKfPKiPfii:
[----:B------:R-:W-:Y:S01]  /*0000*/  LDC R1, c[0x0][0x37c] ;  /* 0x0000df00ff017b82 */ /* 0x000fe20000000800 */
[----:B------:R-:W0:Y:S01]  /*0010*/  S2R R10, SR_CTAID.X ;  /* 0x00000000000a7919 */ /* 0x000e220000002500 */
[----:B------:R-:W0:Y:S02]  /*0020*/  LDCU UR4, c[0x0][0x398] ;  /* 0x00007300ff0477ac */ /* 0x000e240008000800 */
[----:B0-----:R-:W-:-:S13]  /*0030*/  ISETP.GE.AND P0, PT, R10, UR4, PT ;  /* 0x000000040a007c0c */ /* 0x001fda000bf06270 */
[----:B------:R-:W-:Y:S05]  /*0040*/  @P0 EXIT ;  /* 0x000000000000094d */ /* 0x000fea0003800000 */
[----:B------:R-:W0:Y:S01]  /*0050*/  S2R R11, SR_TID.X ;  /* 0x00000000000b7919 */ /* 0x000e220000002100 */
[----:B------:R-:W0:Y:S02]  /*0060*/  LDCU UR7, c[0x0][0x39c] ;  /* 0x00007380ff0777ac */ /* 0x000e240008000800 */
[----:B0-----:R-:W-:-:S13]  /*0070*/  ISETP.GE.AND P0, PT, R11, UR7, PT ;  /* 0x000000070b007c0c */ /* 0x001fda000bf06270 */
[----:B------:R-:W-:Y:S05]  /*0080*/  @P0 EXIT ;  /* 0x000000000000094d */ /* 0x000fea0003800000 */
[----:B------:R-:W0:Y:S01]  /*0090*/  LDC.64 R2, c[0x0][0x388] ;  /* 0x0000e200ff027b82 */ /* 0x000e220000000a00 */
[----:B------:R-:W1:Y:S07]  /*00a0*/  LDCU.64 UR4, c[0x0][0x358] ;  /* 0x00006b00ff0477ac */ /* 0x000e6e0008000a00 */
[----:B------:R-:W2:Y:S08]  /*00b0*/  LDC.64 R6, c[0x0][0x390] ;  /* 0x0000e400ff067b82 */ /* 0x000eb00000000a00 */
[----:B------:R-:W3:Y:S01]  /*00c0*/  LDC.64 R8, c[0x0][0x380] ;  /* 0x0000e000ff087b82 */ /* 0x000ee20000000a00 */
[----:B0-----:R-:W-:-:S05]  /*00d0*/  IMAD.WIDE.U32 R2, R10, 0x4, R2 ;  /* 0x000000040a027825 */ /* 0x001fca00078e0002 */
[----:B-1----:R0:W5:Y:S01]  /*00e0*/  LDG.E.CONSTANT R0, desc[UR4][R2.64] ;  /* 0x0000000402007981 */ /* 0x002162000c1e9900 */
[----:B------:R-:W1:Y:S02]  /*00f0*/  LDCU UR6, c[0x0][0x360] ;  /* 0x00006c00ff0677ac */ /* 0x000e640008000800 */
.L_x_0:
[----:B----4-:R-:W-:-:S04]  /*0100*/  IMAD R5, R10, UR7, R11 ;  /* 0x000000070a057c24 */ /* 0x010fc8000f8e020b */
[----:B---3--:R-:W-:-:S06]  /*0110*/  IMAD.WIDE R4, R5, 0x4, R8 ;  /* 0x0000000405047825 */ /* 0x008fcc00078e0208 */
[----:B------:R-:W3:Y:S01]  /*0120*/  LDG.E.CONSTANT R5, desc[UR4][R4.64] ;  /* 0x0000000404057981 */ /* 0x000ee2000c1e9900 */
[----:B0----5:R-:W-:Y:S01]  /*0130*/  IMAD R3, R0, UR7, R11 ;  /* 0x0000000700037c24 */ /* 0x021fe2000f8e020b */
[----:B-1----:R-:W-:-:S03]  /*0140*/  IADD3 R11, PT, PT, R11, UR6, RZ ;  /* 0x000000060b0b7c10 */ /* 0x002fc6000fffe0ff */
[----:B--2---:R-:W-:Y:S01]  /*0150*/  IMAD.WIDE R2, R3, 0x4, R6 ;  /* 0x0000000403027825 */ /* 0x004fe200078e0206 */
[----:B------:R-:W-:-:S04]  /*0160*/  ISETP.GE.AND P0, PT, R11, UR7, PT ;  /* 0x000000070b007c0c */ /* 0x000fc8000bf06270 */
[----:B---3--:R4:W-:Y:S09]  /*0170*/  REDG.E.ADD.F32.FTZ.RN.STRONG.GPU desc[UR4][R2.64], R5 ;  /* 0x00000005020079a6 */ /* 0x0089f2000c12f304 */
[----:B------:R-:W-:Y:S05]  /*0180*/  @!P0 BRA `(.L_x_0) ;  /* 0xfffffffc00dc8947 */ /* 0x000fea000383ffff */
[----:B------:R-:W-:Y:S05]  /*0190*/  EXIT ;  /* 0x000000000000794d */ /* 0x000fea0003800000 */
.L_x_1:
[----:B------:R-:W-:-:S00]  /*01a0*/  BRA `(.L_x_1) ;  /* 0xfffffffc00fc7947 */ /* 0x000fc0000383ffff */
[----:B------:R-:W-:-:S00]  /*01b0*/  NOP ;  /* 0x0000000000007918 */ /* 0x000fc00000000000 */
        /* <DEDUP_REMOVED lines=12> */
.L_x_4:


//--------------------- .text._Z23embedding_gather_kernelPKfPKiPfii --------------------------
	.section	.text._Z23embedding_gather_kernelPKfPKiPfii,"ax",@progbits
	.align	128
        .global         _Z23embedding_gather_kernelPKfPKiPfii
        .type           _Z23embedding_gather_kernelPKfPKiPfii,@function
        .size           _Z23embedding_gather_kernelPKfPKiPfii,(.L_x_5 - _Z23embedding_gather_kernelPKfPKiPfii)
        .other          _Z23embedding_gather_kernelPKfPKiPfii,@"STO_CUDA_ENTRY STV_DEFAULT"
_Z23embedding_gather_kernelPKfPKiPfii:
.text._Z23embedding_gather_kernelPKfPKiPfii:
        /* <DEDUP_REMOVED lines=16> */
.L_x_2:
[----:B0---45:R-:W-:-:S04]  /*0100*/  IMAD R3, R0, UR7, R11 ;  /* 0x0000000700037c24 */ /* 0x031fc8000f8e020b */
[----:B--2---:R-:W-:-:S06]  /*0110*/  IMAD.WIDE R2, R3, 0x4, R6 ;  /* 0x0000000403027825 */ /* 0x004fcc00078e0206 */
[----:B------:R-:W2:Y:S01]  /*0120*/  LDG.E.CONSTANT R3, desc[UR4][R2.64] ;  /* 0x0000000402037981 */ /* 0x000ea2000c1e9900 */
[----:B------:R-:W-:Y:S01]  /*0130*/  IMAD R5, R10, UR7, R11 ;  /* 0x000000070a057c24 */ /* 0x000fe2000f8e020b */
[----:B-1----:R-:W-:-:S03]  /*0140*/  IADD3 R11, PT, PT, R11, UR6, RZ ;  /* 0x000000060b0b7c10 */ /* 0x002fc6000fffe0ff */
[----:B---3--:R-:W-:Y:S01]  /*0150*/  IMAD.WIDE R4, R5, 0x4, R8 ;  /* 0x0000000405047825 */ /* 0x008fe200078e0208 */
[----:B------:R-:W-:-:S04]  /*0160*/  ISETP.GE.AND P0, PT, R11, UR7, PT ;  /* 0x000000070b007c0c */ /* 0x000fc8000bf06270 */
[----:B--2---:R4:W-:Y:S09]  /*0170*/  STG.E desc[UR4][R4.64], R3 ;  /* 0x0000000304007986 */ /* 0x0049f2000c101904 */
[----:B------:R-:W-:Y:S05]  /*0180*/  @!P0 BRA `(.L_x_2) ;  /* 0xfffffffc00dc8947 */ /* 0x000fea000383ffff */
[----:B------:R-:W-:Y:S05]  /*0190*/  EXIT ;  /* 0x000000000000794d */ /* 0x000fea0003800000 */
.L_x_3:
        /* <DEDUP_REMOVED lines=14> */
.L_x_5:


//--------------------- .nv.shared.reserved.0     --------------------------
	.section	.nv.shared.reserved.0,"aw",@nobits
	.weak		__nv_reservedSMEM_offset_0_alias
	.size		__nv_reservedSMEM_offset_0_alias, 0, 64
	.other		__nv_reservedSMEM_offset_0_alias,@"STO_CUDA_RESERVED_SHARED STV_DEFAULT"
__nv_reservedSMEM_offset_0_alias:
	.zero		0
	.zero		64


//--------------------- .nv.constant0._Z28embedding_scatter_add_kernelPKfPKiPfii --------------------------
	.section	.nv.constant0._Z28embedding_scatter_add_kernelPKfPKiPfii,"a",@progbits
	.sectionflags	@""
	.align	4
.nv.constant0._Z28embedding_scatter_add_kernelPKfPKiPfii:
	.zero		928


//--------------------- .nv.constant0._Z23embedding_gather_kernelPKfPKiPfii --------------------------
	.section	.nv.constant0._Z23embedding_gather_kernelPKfPKiPfii,"a",@progbits
	.sectionflags	@""
	.align	4
.nv.constant0._Z23embedding_gather_kernelPKfPKiPfii:
	.zero		928


//--------------------- SYMBOLS --------------------------

	.type		.nv.reservedSmem.offset0,@object
	.size		.nv.reservedSmem.offset0,0x4
